	.headerflags	@"EF_CUDA_TEXMODE_UNIFIED EF_CUDA_64BIT_ADDRESS EF_CUDA_ACCELERATORS EF_CUDA_SM90 EF_CUDA_VIRTUAL_SM(EF_CUDA_SM90)"
	.elftype	@"ET_EXEC"


//--------------------- .nv.info                  --------------------------
	.section	.nv.info,"",@"SHT_CUDA_INFO"
	.align	4


	//----- nvinfo : EIATTR_REGCOUNT
	.align		4
        /*0000*/ 	.byte	0x04, 0x2f
        /*0002*/ 	.short	(.L_2 - .L_1)
	.align		4
.L_1:
        /*0004*/ 	.word	index@(triton_poi_fused_gelu_14)
        /*0008*/ 	.word	0x0000000d


	//----- nvinfo : EIATTR_MIN_STACK_SIZE
	.align		4
.L_2:
        /*000c*/ 	.byte	0x04, 0x12
        /*000e*/ 	.short	(.L_4 - .L_3)
	.align		4
.L_3:
        /*0010*/ 	.word	index@(triton_poi_fused_gelu_14)
        /*0014*/ 	.word	0x00000000


	//----- nvinfo : EIATTR_FRAME_SIZE
	.align		4
.L_4:
        /*0018*/ 	.byte	0x04, 0x11
        /*001a*/ 	.short	(.L_6 - .L_5)
	.align		4
.L_5:
        /*001c*/ 	.word	index@(triton_poi_fused_gelu_14)
        /*0020*/ 	.word	0x00000000


	//----- nvinfo : EIATTR_MIN_STACK_SIZE
	.align		4
.L_6:
        /*0024*/ 	.byte	0x04, 0x12
        /*0026*/ 	.short	(.L_8 - .L_7)
	.align		4
.L_7:
        /*0028*/ 	.word	index@(triton_poi_fused_gelu_14)
        /*002c*/ 	.word	0x00000000
.L_8:


//--------------------- .nv.info.triton_poi_fused_gelu_14 --------------------------
	.section	.nv.info.triton_poi_fused_gelu_14,"",@"SHT_CUDA_INFO"
	.sectionflags	@""
	.align	4


	//----- nvinfo : EIATTR_CUDA_API_VERSION
	.align		4
        /*0000*/ 	.byte	0x04, 0x37
        /*0002*/ 	.short	(.L_10 - .L_9)
.L_9:
        /*0004*/ 	.word	0x0000007c


	//----- nvinfo : EIATTR_KPARAM_INFO
	.align		4
.L_10:
        /*0008*/ 	.byte	0x04, 0x17
        /*000a*/ 	.short	(.L_12 - .L_11)
.L_11:
        /*000c*/ 	.word	0x00000000
        /*0010*/ 	.short	0x0002
        /*0012*/ 	.short	0x0010
        /*0014*/ 	.byte	0x00, 0xf0, 0x11, 0x00


	//----- nvinfo : EIATTR_KPARAM_INFO
	.align		4
.L_12:
        /*0018*/ 	.byte	0x04, 0x17
        /*001a*/ 	.short	(.L_14 - .L_13)
.L_13:
        /*001c*/ 	.word	0x00000000
        /*0020*/ 	.short	0x0001
        /*0022*/ 	.short	0x0008
        /*0024*/ 	.byte	0x00, 0xf4, 0x21, 0x00


	//----- nvinfo : EIATTR_KPARAM_INFO
	.align		4
.L_14:
        /*0028*/ 	.byte	0x04, 0x17
        /*002a*/ 	.short	(.L_16 - .L_15)
.L_15:
        /*002c*/ 	.word	0x00000000
        /*0030*/ 	.short	0x0000
        /*0032*/ 	.short	0x0000
        /*0034*/ 	.byte	0x00, 0xf4, 0x21, 0x00


	//----- nvinfo : EIATTR_SPARSE_MMA_MASK
	.align		4
.L_16:
        /*0038*/ 	.byte	0x03, 0x50
        /*003a*/ 	.short	0x0000


	//----- nvinfo : EIATTR_MAXREG_COUNT
	.align		4
        /*003c*/ 	.byte	0x03, 0x1b
        /*003e*/ 	.short	0x00ff


	//----- nvinfo : EIATTR_EXIT_INSTR_OFFSETS
	.align		4
        /*0040*/ 	.byte	0x04, 0x1c
        /*0042*/ 	.short	(.L_18 - .L_17)


	//   ....[0]....
.L_17:
        /*0044*/ 	.word	0x000002f0


	//   ....[1]....
        /*0048*/ 	.word	0x00000310


	//----- nvinfo : EIATTR_REQNTID
	.align		4
.L_18:
        /*004c*/ 	.byte	0x04, 0x10
        /*004e*/ 	.short	(.L_20 - .L_19)
.L_19:
        /*0050*/ 	.word	0x00000080
        /*0054*/ 	.word	0x00000001
        /*0058*/ 	.word	0x00000001


	//----- nvinfo : EIATTR_CBANK_PARAM_SIZE
	.align		4
.L_20:
        /*005c*/ 	.byte	0x03, 0x19
        /*005e*/ 	.short	0x0014


	//----- nvinfo : EIATTR_PARAM_CBANK
	.align		4
        /*0060*/ 	.byte	0x04, 0x0a
        /*0062*/ 	.short	(.L_22 - .L_21)
	.align		4
.L_21:
        /*0064*/ 	.word	index@(.nv.constant0.triton_poi_fused_gelu_14)
        /*0068*/ 	.short	0x0210
        /*006a*/ 	.short	0x0014


	//----- nvinfo : EIATTR_SW_WAR
	.align		4
.L_22:
        /*006c*/ 	.byte	0x04, 0x36
        /*006e*/ 	.short	(.L_24 - .L_23)
.L_23:
        /*0070*/ 	.word	0x00000008
.L_24:


//--------------------- .nv.callgraph             --------------------------
	.section	.nv.callgraph,"",@"SHT_CUDA_CALLGRAPH"
	.align	4
	.sectionentsize	8
	.align		4
        /*0000*/ 	.word	0x00000000
	.align		4
        /*0004*/ 	.word	0xffffffff
	.align		4
        /*0008*/ 	.word	0x00000000
	.align		4
        /*000c*/ 	.word	0xfffffffe
	.align		4
        /*0010*/ 	.word	0x00000000
	.align		4
        /*0014*/ 	.word	0xfffffffd
	.align		4
        /*0018*/ 	.word	0x00000000
	.align		4
        /*001c*/ 	.word	0xfffffffc


//--------------------- .nv.constant4             --------------------------
	.section	.nv.constant4,"a",@progbits
	.align	8
	.align		8
.nv.constant4:
        /*0000*/ 	.dword	_$_str


//--------------------- .text.triton_poi_fused_gelu_14 --------------------------
	.section	.text.triton_poi_fused_gelu_14,"ax",@progbits
	.align	128
        .global         triton_poi_fused_gelu_14
        .type           triton_poi_fused_gelu_14,@function
        .size           triton_poi_fused_gelu_14,(.L_x_1 - triton_poi_fused_gelu_14)
        .other          triton_poi_fused_gelu_14,@"STO_CUDA_ENTRY STV_DEFAULT"
triton_poi_fused_gelu_14:
.text.triton_poi_fused_gelu_14:
[----:B------:R-:W0:Y:S02]  /*0000*/  LDC R1, c[0x0][0x28] ;  /* 0x00000a00ff017b82 */ /* 0x000e240000000800 */
[----:B------:R-:W1:Y:S01]  /*0010*/  S2R R0, SR_TID.X ;  /* 0x0000000000007919 */ /* 0x000e620000002100 */
[----:B------:R-:W2:Y:S01]  /*0020*/  LDC.64 R2, c[0x0][0x210] ;  /* 0x00008400ff027b82 */ /* 0x000ea20000000a00 */
[----:B------:R-:W-:Y:S01]  /*0030*/  HFMA2.MMA R4, -RZ, RZ, 0, 0 ;  /* 0x00000000ff047435 */ /* 0x000fe200000001ff */
[----:B------:R-:W-:Y:S01]  /*0040*/  ULDC.64 UR4, c[0x0][0x208] ;  /* 0x0000820000047ab9 */ /* 0x000fe20000000a00 */
[----:B------:R-:W3:Y:S01]  /*0050*/  S2R R5, SR_CTAID.X ;  /* 0x0000000000057919 */ /* 0x000ee20000002500 */
[----:B------:R-:W-:Y:S01]  /*0060*/  HFMA2.MMA R7, -RZ, RZ, 0.958984375, -6.1690807342529296875e-05 ;  /* 0x3bac840bff077435 */ /* 0x000fe200000001ff */
[----:B------:R-:W-:Y:S01]  /*0070*/  IMAD.MOV.U32 R6, RZ, RZ, -0x460a9f47 ;  /* 0xb9f560b9ff067424 */ /* 0x000fe200078e00ff */
[----:B------:R-:W-:Y:S01]  /*0080*/  HFMA2.MMA R8, -RZ, RZ, -1.26171875, -2.110004425048828125e-05 ;  /* 0xbd0c8162ff087435 */ /* 0x000fe200000001ff */
[----:B------:R-:W-:Y:S01]  /*0090*/  ULDC.64 UR6, c[0x0][0x218] ;  /* 0x0000860000067ab9 */ /* 0x000fe20000000a00 */
[----:B-1----:R-:W-:-:S04]  /*00a0*/  LOP3.LUT R0, R0, 0x7f, RZ, 0xc0, !PT ;  /* 0x0000007f00007812 */ /* 0x002fc800078ec0ff */
[----:B---3--:R-:W-:-:S04]  /*00b0*/  LEA R0, R5, R0, 0x7 ;  /* 0x0000000005007211 */ /* 0x008fc800078e38ff */
[C---:B------:R-:W-:Y:S01]  /*00c0*/  ISETP.GE.AND P0, PT, R0.reuse, 0x100, PT ;  /* 0x000001000000780c */ /* 0x040fe20003f06270 */
[----:B--2---:R-:W-:-:S12]  /*00d0*/  IMAD.WIDE R2, R0, 0x4, R2 ;  /* 0x0000000400027825 */ /* 0x004fd800078e0202 */
[----:B------:R1:W2:Y:S01]  /*00e0*/  @!P0 LDG.E R4, desc[UR4][R2.64] ;  /* 0x0000000402048981 */ /* 0x0002a2000c1e1900 */
[----:B------:R-:W-:Y:S01]  /*00f0*/  MOV R5, 0x3789ca3c ;  /* 0x3789ca3c00057802 */ /* 0x000fe20000000f00 */
[----:B-1----:R-:W-:Y:S01]  /*0100*/  HFMA2.MMA R3, -RZ, RZ, 1.853515625, -0.00091457366943359375 ;  /* 0x3f6a937eff037435 */ /* 0x002fe200000001ff */
[----:B------:R-:W-:Y:S02]  /*0110*/  IMAD.MOV.U32 R2, RZ, RZ, 0x3e1cf906 ;  /* 0x3e1cf906ff027424 */ /* 0x000fe400078e00ff */
[C---:B--2---:R-:W-:Y:S01]  /*0120*/  FMUL R10, R4.reuse, 0.70710676908493041992 ;  /* 0x3f3504f3040a7820 */ /* 0x044fe20000400000 */
[----:B------:R-:W-:-:S03]  /*0130*/  FMUL R4, R4, 0.5 ;  /* 0x3f00000004047820 */ /* 0x000fc60000400000 */
[----:B------:R-:W-:-:S05]  /*0140*/  FADD.FTZ R9, |R10|, -RZ ;  /* 0x800000ff0a097221 */ /* 0x000fca0000010200 */
[----:B------:R-:W-:-:S13]  /*0150*/  FSETP.GE.AND P1, PT, R9, 1.0029599666595458984, PT ;  /* 0x3f8060fe0900780b */ /* 0x000fda0003f26000 */
[----:B------:R-:W-:Y:S01]  /*0160*/  @!P1 MOV R5, 0x38b1e96a ;  /* 0x38b1e96a00059802 */ /* 0x000fe20000000f00 */
[----:B------:R-:W-:Y:S02]  /*0170*/  @!P1 IMAD.MOV.U32 R6, RZ, RZ, -0x45a8b2e0 ;  /* 0xba574d20ff069424 */ /* 0x000fe400078e00ff */
[----:B------:R-:W-:Y:S01]  /*0180*/  @!P1 FMUL R9, R10, R10 ;  /* 0x0000000a0a099220 */ /* 0x000fe20000400000 */
[----:B------:R-:W-:Y:S01]  /*0190*/  @!P1 MOV R7, 0x3baad5ea ;  /* 0x3baad5ea00079802 */ /* 0x000fe20000000f00 */
[----:B------:R-:W-:Y:S01]  /*01a0*/  @!P1 IMAD.MOV.U32 R2, RZ, RZ, 0x3de718af ;  /* 0x3de718afff029424 */ /* 0x000fe200078e00ff */
[----:B------:R-:W-:Y:S01]  /*01b0*/  @!P1 MOV R8, 0xbcdc1be7 ;  /* 0xbcdc1be700089802 */ /* 0x000fe20000000f00 */
[----:B------:R-:W-:Y:S01]  /*01c0*/  FFMA.FTZ R6, R9, R5, R6 ;  /* 0x0000000509067223 */ /* 0x000fe20000010006 */
[----:B------:R-:W-:Y:S02]  /*01d0*/  @!P1 MOV R3, 0xbec093ac ;  /* 0xbec093ac00039802 */ /* 0x000fe40000000f00 */
[----:B------:R-:W-:Y:S01]  /*01e0*/  MOV R5, 0x3f20d842 ;  /* 0x3f20d84200057802 */ /* 0x000fe20000000f00 */
[----:B------:R-:W-:Y:S01]  /*01f0*/  FFMA.FTZ R7, R6, R9, R7 ;  /* 0x0000000906077223 */ /* 0x000fe20000010007 */
[----:B------:R-:W-:-:S03]  /*0200*/  @!P1 MOV R5, 0x3e0375d3 ;  /* 0x3e0375d300059802 */ /* 0x000fc60000000f00 */
[----:B------:R-:W-:-:S04]  /*0210*/  FFMA.FTZ R7, R7, R9, R8 ;  /* 0x0000000907077223 */ /* 0x000fc80000010008 */
[----:B------:R-:W-:-:S04]  /*0220*/  FFMA.FTZ R2, R7, R9, R2 ;  /* 0x0000000907027223 */ /* 0x000fc80000010002 */
[----:B------:R-:W-:Y:S01]  /*0230*/  FFMA.FTZ R2, R2, R9, R3 ;  /* 0x0000000902027223 */ /* 0x000fe20000010003 */
[----:B------:R-:W-:-:S03]  /*0240*/  FSEL R3, -R9, R10, P1 ;  /* 0x0000000a09037208 */ /* 0x000fc60000800100 */
[----:B------:R-:W-:-:S04]  /*0250*/  FFMA.FTZ R2, R2, R9, R5 ;  /* 0x0000000902027223 */ /* 0x000fc80000010005 */
[----:B------:R-:W-:Y:S01]  /*0260*/  FFMA.FTZ R5, R2, R3, R3 ;  /* 0x0000000302057223 */ /* 0x000fe20000010003 */
[----:B------:R-:W-:-:S03]  /*0270*/  SHF.R.S32.HI R3, RZ, 0x1f, R0 ;  /* 0x0000001fff037819 */ /* 0x000fc60000011400 */
[----:B------:R-:W1:Y:S02]  /*0280*/  @P1 MUFU.EX2 R2, R5 ;  /* 0x0000000500021308 */ /* 0x000e640000000800 */
[----:B-1----:R-:W-:-:S05]  /*0290*/  @P1 FADD R2, -R2, 1 ;  /* 0x3f80000002021421 */ /* 0x002fca0000000100 */
[----:B------:R-:W-:Y:S02]  /*02a0*/  @P1 LOP3.LUT R5, R2, 0x80000000, R10, 0xf8, !PT ;  /* 0x8000000002051812 */ /* 0x000fe400078ef80a */
[----:B------:R-:W-:-:S03]  /*02b0*/  LEA R2, P1, R0, UR6, 0x2 ;  /* 0x0000000600027c11 */ /* 0x000fc6000f8210ff */
[----:B------:R-:W-:Y:S01]  /*02c0*/  FADD R7, R5, 1 ;  /* 0x3f80000005077421 */ /* 0x000fe20000000000 */
[----:B------:R-:W-:-:S03]  /*02d0*/  LEA.HI.X R3, R0, UR7, R3, 0x2, P1 ;  /* 0x0000000700037c11 */ /* 0x000fc600088f1403 */
[----:B------:R-:W-:Y:S01]  /*02e0*/  FMUL R7, R4, R7 ;  /* 0x0000000704077220 */ /* 0x000fe20000400000 */
[----:B------:R-:W-:Y:S06]  /*02f0*/  @P0 EXIT ;  /* 0x000000000000094d */ /* 0x000fec0003800000 */
[----:B------:R-:W-:Y:S01]  /*0300*/  STG.E desc[UR4][R2.64], R7 ;  /* 0x0000000702007986 */ /* 0x000fe2000c101904 */
[----:B------:R-:W-:Y:S05]  /*0310*/  EXIT ;  /* 0x000000000000794d */ /* 0x000fea0003800000 */
.L_x_0:
[----:B------:R-:W-:-:S00]  /*0320*/  BRA `(.L_x_0) ;  /* 0xfffffffc00fc7947 */ /* 0x000fc0000383ffff */
[----:B------:R-:W-:-:S00]  /*0330*/  NOP ;  /* 0x0000000000007918 */ /* 0x000fc00000000000 */
        /* <DEDUP_REMOVED lines=12> */
.L_x_1:


//--------------------- .nv.global.init           --------------------------
	.section	.nv.global.init,"aw",@progbits
.nv.global.init:
	.type		_$_str,@object
	.size		_$_str,(.L_0 - _$_str)
_$_str:
        /*0000*/ 	.byte	0x5f, 0x5f, 0x43, 0x55, 0x44, 0x41, 0x5f, 0x46, 0x54, 0x5a, 0x00
.L_0:


//--------------------- .nv.constant0.triton_poi_fused_gelu_14 --------------------------
	.section	.nv.constant0.triton_poi_fused_gelu_14,"a",@progbits
	.sectionflags	@""
	.align	4
.nv.constant0.triton_poi_fused_gelu_14:
	.zero		548
